//
// Generated by NVIDIA NVVM Compiler
//
// Compiler Build ID: CL-36424714
// Cuda compilation tools, release 13.0, V13.0.88
// Based on NVVM 20.0.0
//

.version 9.0
.target sm_100
.address_size 64

	// .globl	default_function_kernel

.visible .entry default_function_kernel(
	.param .u64 .ptr .align 1 default_function_kernel_param_0,
	.param .u64 .ptr .align 1 default_function_kernel_param_1,
	.param .u64 .ptr .align 1 default_function_kernel_param_2,
	.param .u64 .ptr .align 1 default_function_kernel_param_3
)
.maxntid 60
{
	.reg .b16 	%rs<7>;
	.reg .b32 	%r<12>;
	.reg .b32 	%f<5>;
	.reg .b64 	%rd<15>;

	ld.param.u64 	%rd1, [default_function_kernel_param_0];
	ld.param.u64 	%rd2, [default_function_kernel_param_1];
	ld.param.u64 	%rd3, [default_function_kernel_param_2];
	ld.param.u64 	%rd4, [default_function_kernel_param_3];
	cvta.to.global.u64 	%rd5, %rd2;
	cvta.to.global.u64 	%rd6, %rd3;
	cvta.to.global.u64 	%rd7, %rd1;
	cvta.to.global.u64 	%rd8, %rd4;
	mov.u32 	%r1, %ctaid.x;
	mov.u32 	%r2, %tid.x;
	mad.lo.s32 	%r3, %r1, 60, %r2;
	mul.wide.u32 	%rd9, %r3, 4;
	add.s64 	%rd10, %rd8, %rd9;
	ld.global.nc.f32 	%f1, [%rd10];
	cvt.u16.u32 	%rs1, %r2;
	mul.lo.s16 	%rs2, %rs1, 43;
	shr.u16 	%rs3, %rs2, 9;
	cvt.u32.u16 	%r4, %rs3;
	mad.lo.s32 	%r5, %r1, 5, %r4;
	shr.u32 	%r6, %r5, 2;
	mul.hi.u32 	%r7, %r6, 1272582903;
	shr.u32 	%r8, %r7, 3;
	mul.lo.s32 	%r9, %r8, 108;
	sub.s32 	%r10, %r5, %r9;
	cvt.u16.u32 	%rs4, %r10;
	mul.lo.s16 	%rs5, %rs4, 43;
	shr.u16 	%rs6, %rs5, 8;
	cvt.u32.u16 	%r11, %rs6;
	mul.wide.u32 	%rd11, %r11, 4;
	add.s64 	%rd12, %rd7, %rd11;
	ld.global.nc.f32 	%f2, [%rd12];
	add.s64 	%rd13, %rd6, %rd11;
	ld.global.nc.f32 	%f3, [%rd13];
	fma.rn.f32 	%f4, %f1, %f2, %f3;
	add.s64 	%rd14, %rd5, %rd9;
	st.global.f32 	[%rd14], %f4;
	ret;

}


// ===== COMPILED SASS (sm_100) =====

	.target	sm_100

	.elftype	@"ET_EXEC"


//--------------------- .note.nv.tkinfo           --------------------------
	.section	.note.nv.tkinfo,"",@"SHT_NOTE"
	.sectionflags	@"SHF_NOTE_NV_TKINFO"
	.tkinfo
        /*0018*/ 	.word	0x00000002
        /*0030*/ 	.string	""
        /*0030*/ 	.string	"ptxas"
        /*0030*/ 	.string	"Cuda compilation tools, release 13.0, V13.0.88"
        /*0030*/ 	.string	"Build cuda_13.0.r13.0/compiler.36424714_0"
        /*0030*/ 	.string	"-arch sm_100 -m 64 "



//--------------------- .note.nv.cuinfo           --------------------------
	.section	.note.nv.cuinfo,"",@"SHT_NOTE"
	.sectionflags	@"SHF_NOTE_NV_CUINFO"
        /*0018*/ 	.short	0x0002
        /*001a*/ 	.short	0x0064
        /*001c*/ 	.short	0x0082
	.zero		2


//--------------------- .nv.info                  --------------------------
	.section	.nv.info,"",@"SHT_CUDA_INFO"
	.align	4


	//----- nvinfo : EIATTR_REGCOUNT
	.align		4
        /*0000*/ 	.byte	0x04, 0x2f
        /*0002*/ 	.short	(.L_1 - .L_0)
	.align		4
.L_0:
        /*0004*/ 	.word	index@(default_function_kernel)
        /*0008*/ 	.word	0x0000000e


	//----- nvinfo : EIATTR_FRAME_SIZE
	.align		4
.L_1:
        /*000c*/ 	.byte	0x04, 0x11
        /*000e*/ 	.short	(.L_3 - .L_2)
	.align		4
.L_2:
        /*0010*/ 	.word	index@(default_function_kernel)
        /*0014*/ 	.word	0x00000000


	//----- nvinfo : EIATTR_MIN_STACK_SIZE
	.align		4
.L_3:
        /*0018*/ 	.byte	0x04, 0x12
        /*001a*/ 	.short	(.L_5 - .L_4)
	.align		4
.L_4:
        /*001c*/ 	.word	index@(default_function_kernel)
        /*0020*/ 	.word	0x00000000
.L_5:


//--------------------- .nv.compat                --------------------------
	.section	.nv.compat,"",@"SHT_CUDA_COMPAT_INFO"
	.align	4
        /*0000*/ 	.byte	0x02, 0x09, 0x00, 0x00, 0x02, 0x02, 0x01, 0x00, 0x02, 0x05, 0x05, 0x00, 0x03, 0x07, 0x01, 0x01
        /*0010*/ 	.byte	0x02, 0x03, 0x00, 0x00, 0x02, 0x06, 0x01, 0x00, 0x04, 0x0b, 0x08, 0x00, 0x09, 0x00, 0x00, 0x00
        /*0020*/ 	.byte	0x00, 0x00, 0x00, 0x00


//--------------------- .nv.info.default_function_kernel --------------------------
	.section	.nv.info.default_function_kernel,"",@"SHT_CUDA_INFO"
	.sectionflags	@""
	.align	4


	//----- nvinfo : EIATTR_CUDA_API_VERSION
	.align		4
        /*0000*/ 	.byte	0x04, 0x37
        /*0002*/ 	.short	(.L_7 - .L_6)
.L_6:
        /*0004*/ 	.word	0x00000082


	//----- nvinfo : EIATTR_KPARAM_INFO
	.align		4
.L_7:
        /*0008*/ 	.byte	0x04, 0x17
        /*000a*/ 	.short	(.L_9 - .L_8)
.L_8:
        /*000c*/ 	.word	0x00000000
        /*0010*/ 	.short	0x0003
        /*0012*/ 	.short	0x0018
        /*0014*/ 	.byte	0x00, 0xf5, 0x21, 0x00


	//----- nvinfo : EIATTR_KPARAM_INFO
	.align		4
.L_9:
        /*0018*/ 	.byte	0x04, 0x17
        /*001a*/ 	.short	(.L_11 - .L_10)
.L_10:
        /*001c*/ 	.word	0x00000000
        /*0020*/ 	.short	0x0002
        /*0022*/ 	.short	0x0010
        /*0024*/ 	.byte	0x00, 0xf5, 0x21, 0x00


	//----- nvinfo : EIATTR_KPARAM_INFO
	.align		4
.L_11:
        /*0028*/ 	.byte	0x04, 0x17
        /*002a*/ 	.short	(.L_13 - .L_12)
.L_12:
        /*002c*/ 	.word	0x00000000
        /*0030*/ 	.short	0x0001
        /*0032*/ 	.short	0x0008
        /*0034*/ 	.byte	0x00, 0xf5, 0x21, 0x00


	//----- nvinfo : EIATTR_KPARAM_INFO
	.align		4
.L_13:
        /*0038*/ 	.byte	0x04, 0x17
        /*003a*/ 	.short	(.L_15 - .L_14)
.L_14:
        /*003c*/ 	.word	0x00000000
        /*0040*/ 	.short	0x0000
        /*0042*/ 	.short	0x0000
        /*0044*/ 	.byte	0x00, 0xf5, 0x21, 0x00


	//----- nvinfo : EIATTR_SPARSE_MMA_MASK
	.align		4
.L_15:
        /*0048*/ 	.byte	0x03, 0x50
        /*004a*/ 	.short	0x0000


	//----- nvinfo : EIATTR_MAXREG_COUNT
	.align		4
        /*004c*/ 	.byte	0x03, 0x1b
        /*004e*/ 	.short	0x00ff


	//----- nvinfo : EIATTR_MERCURY_ISA_VERSION
	.align		4
        /*0050*/ 	.byte	0x03, 0x5f
        /*0052*/ 	.short	0x0101


	//----- nvinfo : EIATTR_VRC_CTA_INIT_COUNT
	.align		4
        /*0054*/ 	.byte	0x02, 0x4a
	.zero		1
	.zero		1


	//----- nvinfo : EIATTR_EXIT_INSTR_OFFSETS
	.align		4
        /*0058*/ 	.byte	0x04, 0x1c
        /*005a*/ 	.short	(.L_17 - .L_16)


	//   ....[0]....
.L_16:
        /*005c*/ 	.word	0x00000210


	//----- nvinfo : EIATTR_MAX_THREADS
	.align		4
.L_17:
        /*0060*/ 	.byte	0x04, 0x05
        /*0062*/ 	.short	(.L_19 - .L_18)
.L_18:
        /*0064*/ 	.word	0x0000003c
        /*0068*/ 	.word	0x00000001
        /*006c*/ 	.word	0x00000001


	//----- nvinfo : EIATTR_CBANK_PARAM_SIZE
	.align		4
.L_19:
        /*0070*/ 	.byte	0x03, 0x19
        /*0072*/ 	.short	0x0020


	//----- nvinfo : EIATTR_PARAM_CBANK
	.align		4
        /*0074*/ 	.byte	0x04, 0x0a
        /*0076*/ 	.short	(.L_21 - .L_20)
	.align		4
.L_20:
        /*0078*/ 	.word	index@(.nv.constant0.default_function_kernel)
        /*007c*/ 	.short	0x0380
        /*007e*/ 	.short	0x0020


	//----- nvinfo : EIATTR_SW_WAR
	.align		4
.L_21:
        /*0080*/ 	.byte	0x04, 0x36
        /*0082*/ 	.short	(.L_23 - .L_22)
.L_22:
        /*0084*/ 	.word	0x00000008
.L_23:


//--------------------- .nv.callgraph             --------------------------
	.section	.nv.callgraph,"",@"SHT_CUDA_CALLGRAPH"
	.align	4
	.sectionentsize	8
	.align		4
        /*0000*/ 	.word	0x00000000
	.align		4
        /*0004*/ 	.word	0xffffffff
	.align		4
        /*0008*/ 	.word	0x00000000
	.align		4
        /*000c*/ 	.word	0xfffffffe
	.align		4
        /*0010*/ 	.word	0x00000000
	.align		4
        /*0014*/ 	.word	0xfffffffd
	.align		4
        /*0018*/ 	.word	0x00000000
	.align		4
        /*001c*/ 	.word	0xfffffffc


//--------------------- .text.default_function_kernel --------------------------
	.section	.text.default_function_kernel,"ax",@progbits
	.align	128
        .global         default_function_kernel
        .type           default_function_kernel,@function
        .size           default_function_kernel,(.L_x_1 - default_function_kernel)
        .other          default_function_kernel,@"STO_CUDA_ENTRY STV_DEFAULT"
default_function_kernel:
.text.default_function_kernel:
[----:B------:R-:W-:Y:S01]  /*0000*/  LDC R1, c[0x0][0x37c] ;  /* 0x0000df00ff017b82 */ /* 0x000fe20000000800 */
[----:B------:R-:W0:Y:S07]  /*0010*/  S2R R8, SR_TID.X ;  /* 0x0000000000087919 */ /* 0x000e2e0000002100 */
[----:B------:R-:W1:Y:S01]  /*0020*/  LDC.64 R4, c[0x0][0x380] ;  /* 0x0000e000ff047b82 */ /* 0x000e620000000a00 */
[----:B------:R-:W2:Y:S01]  /*0030*/  LDCU.64 UR4, c[0x0][0x358] ;  /* 0x00006b00ff0477ac */ /* 0x000ea20008000a00 */
[----:B------:R-:W3:Y:S06]  /*0040*/  S2R R11, SR_CTAID.X ;  /* 0x00000000000b7919 */ /* 0x000eec0000002500 */
[----:B------:R-:W4:Y:S01]  /*0050*/  LDC.64 R6, c[0x0][0x390] ;  /* 0x0000e400ff067b82 */ /* 0x000f220000000a00 */
[----:B0-----:R-:W-:-:S05]  /*0060*/  PRMT R0, R8, 0x9910, RZ ;  /* 0x0000991008007816 */ /* 0x001fca00000000ff */
[----:B------:R-:W-:-:S05]  /*0070*/  IMAD R0, R0, 0x2b, RZ ;  /* 0x0000002b00007824 */ /* 0x000fca00078e02ff */
[----:B------:R-:W-:-:S04]  /*0080*/  LOP3.LUT R0, R0, 0xffff, RZ, 0xc0, !PT ;  /* 0x0000ffff00007812 */ /* 0x000fc800078ec0ff */
[----:B------:R-:W-:-:S04]  /*0090*/  SHF.R.U32.HI R0, RZ, 0x9, R0 ;  /* 0x00000009ff007819 */ /* 0x000fc80000011600 */
[----:B------:R-:W-:-:S05]  /*00a0*/  LOP3.LUT R0, R0, 0xffff, RZ, 0xc0, !PT ;  /* 0x0000ffff00007812 */ /* 0x000fca00078ec0ff */
[C---:B---3--:R-:W-:Y:S02]  /*00b0*/  IMAD R0, R11.reuse, 0x5, R0 ;  /* 0x000000050b007824 */ /* 0x048fe400078e0200 */
[----:B------:R-:W-:-:S03]  /*00c0*/  IMAD R11, R11, 0x3c, R8 ;  /* 0x0000003c0b0b7824 */ /* 0x000fc600078e0208 */
[----:B------:R-:W-:-:S05]  /*00d0*/  SHF.R.U32.HI R2, RZ, 0x2, R0 ;  /* 0x00000002ff027819 */ /* 0x000fca0000011600 */
[----:B------:R-:W-:-:S05]  /*00e0*/  IMAD.HI.U32 R2, R2, 0x4bda12f7, RZ ;  /* 0x4bda12f702027827 */ /* 0x000fca00078e00ff */
[----:B------:R-:W-:-:S05]  /*00f0*/  SHF.R.U32.HI R3, RZ, 0x3, R2 ;  /* 0x00000003ff037819 */ /* 0x000fca0000011602 */
[----:B------:R-:W-:-:S05]  /*0100*/  IMAD R3, R3, -0x6c, R0 ;  /* 0xffffff9403037824 */ /* 0x000fca00078e0200 */
[----:B------:R-:W-:Y:S02]  /*0110*/  PRMT R0, R3, 0x9910, RZ ;  /* 0x0000991003007816 */ /* 0x000fe400000000ff */
[----:B------:R-:W0:Y:S03]  /*0120*/  LDC.64 R2, c[0x0][0x398] ;  /* 0x0000e600ff027b82 */ /* 0x000e260000000a00 */
[----:B------:R-:W-:-:S05]  /*0130*/  IMAD R0, R0, 0x2b, RZ ;  /* 0x0000002b00007824 */ /* 0x000fca00078e02ff */
[----:B------:R-:W-:-:S04]  /*0140*/  LOP3.LUT R0, R0, 0xffff, RZ, 0xc0, !PT ;  /* 0x0000ffff00007812 */ /* 0x000fc800078ec0ff */
[----:B------:R-:W-:-:S04]  /*0150*/  SHF.R.U32.HI R0, RZ, 0x8, R0 ;  /* 0x00000008ff007819 */ /* 0x000fc80000011600 */
[----:B------:R-:W-:-:S05]  /*0160*/  LOP3.LUT R9, R0, 0xffff, RZ, 0xc0, !PT ;  /* 0x0000ffff00097812 */ /* 0x000fca00078ec0ff */
[----:B-1----:R-:W-:-:S04]  /*0170*/  IMAD.WIDE.U32 R4, R9, 0x4, R4 ;  /* 0x0000000409047825 */ /* 0x002fc800078e0004 */
[----:B0-----:R-:W-:Y:S02]  /*0180*/  IMAD.WIDE.U32 R2, R11, 0x4, R2 ;  /* 0x000000040b027825 */ /* 0x001fe400078e0002 */
[----:B--2---:R-:W2:Y:S02]  /*0190*/  LDG.E.CONSTANT R5, desc[UR4][R4.64] ;  /* 0x0000000404057981 */ /* 0x004ea4000c1e9900 */
[----:B----4-:R-:W-:Y:S02]  /*01a0*/  IMAD.WIDE.U32 R6, R9, 0x4, R6 ;  /* 0x0000000409067825 */ /* 0x010fe400078e0006 */
[----:B------:R-:W2:Y:S01]  /*01b0*/  LDG.E.CONSTANT R2, desc[UR4][R2.64] ;  /* 0x0000000402027981 */ /* 0x000ea2000c1e9900 */
[----:B------:R-:W0:Y:S03]  /*01c0*/  LDC.64 R8, c[0x0][0x388] ;  /* 0x0000e200ff087b82 */ /* 0x000e260000000a00 */
[----:B------:R-:W2:Y:S01]  /*01d0*/  LDG.E.CONSTANT R7, desc[UR4][R6.64] ;  /* 0x0000000406077981 */ /* 0x000ea2000c1e9900 */
[----:B0-----:R-:W-:-:S04]  /*01e0*/  IMAD.WIDE.U32 R8, R11, 0x4, R8 ;  /* 0x000000040b087825 */ /* 0x001fc800078e0008 */
[----:B--2---:R-:W-:-:S05]  /*01f0*/  FFMA R11, R2, R5, R7 ;  /* 0x00000005020b7223 */ /* 0x004fca0000000007 */
[----:B------:R-:W-:Y:S01]  /*0200*/  STG.E desc[UR4][R8.64], R11 ;  /* 0x0000000b08007986 */ /* 0x000fe2000c101904 */
[----:B------:R-:W-:Y:S05]  /*0210*/  EXIT ;  /* 0x000000000000794d */ /* 0x000fea0003800000 */
.L_x_0:
[----:B------:R-:W-:-:S00]  /*0220*/  BRA `(.L_x_0) ;  /* 0xfffffffc00fc7947 */ /* 0x000fc0000383ffff */
[----:B------:R-:W-:-:S00]  /*0230*/  NOP ;  /* 0x0000000000007918 */ /* 0x000fc00000000000 */
        /* <DEDUP_REMOVED lines=12> */
.L_x_1:


//--------------------- .nv.shared.reserved.0     --------------------------
	.section	.nv.shared.reserved.0,"aw",@nobits
	.weak		__nv_reservedSMEM_offset_0_alias
	.size		__nv_reservedSMEM_offset_0_alias, 0, 64
	.other		__nv_reservedSMEM_offset_0_alias,@"STO_CUDA_RESERVED_SHARED STV_DEFAULT"
__nv_reservedSMEM_offset_0_alias:
	.zero		0
	.zero		64


//--------------------- .nv.constant0.default_function_kernel --------------------------
	.section	.nv.constant0.default_function_kernel,"a",@progbits
	.sectionflags	@""
	.align	4
.nv.constant0.default_function_kernel:
	.zero		928


//--------------------- SYMBOLS --------------------------

	.type		.nv.reservedSmem.offset0,@object
	.size		.nv.reservedSmem.offset0,0x4
